//
// Generated by NVIDIA NVVM Compiler
//
// Compiler Build ID: CL-36424714
// Cuda compilation tools, release 13.0, V13.0.88
// Based on NVVM 20.0.0
//

.version 9.0
.target sm_100
.address_size 64

	// .globl	_Z16helloWorldKernelv
.extern .func  (.param .b32 func_retval0) vprintf
(
	.param .b64 vprintf_param_0,
	.param .b64 vprintf_param_1
)
;
.global .align 1 .b8 $str[31] = {72, 101, 108, 108, 111, 32, 102, 114, 111, 109, 32, 71, 80, 85, 33, 32, 84, 104, 114, 101, 97, 100, 32, 73, 68, 58, 32, 37, 100, 10};

.visible .entry _Z16helloWorldKernelv()
{
	.local .align 8 .b8 	__local_depot0[8];
	.reg .b64 	%SP;
	.reg .b64 	%SPL;
	.reg .b32 	%r<4>;
	.reg .b64 	%rd<5>;

	mov.u64 	%SPL, __local_depot0;
	cvta.local.u64 	%SP, %SPL;
	add.u64 	%rd1, %SP, 0;
	add.u64 	%rd2, %SPL, 0;
	mov.u32 	%r1, %tid.x;
	st.local.u32 	[%rd2], %r1;
	mov.u64 	%rd3, $str;
	cvta.global.u64 	%rd4, %rd3;
	{ // callseq 0, 0
	.param .b64 param0;
	st.param.b64 	[param0], %rd4;
	.param .b64 param1;
	st.param.b64 	[param1], %rd1;
	.param .b32 retval0;
	call.uni (retval0), 
	vprintf, 
	(
	param0, 
	param1
	);
	ld.param.b32 	%r2, [retval0];
	} // callseq 0
	ret;

}


// ===== COMPILED SASS (sm_100) =====

	.target	sm_100

	.elftype	@"ET_EXEC"


//--------------------- .note.nv.tkinfo           --------------------------
	.section	.note.nv.tkinfo,"",@"SHT_NOTE"
	.sectionflags	@"SHF_NOTE_NV_TKINFO"
	.tkinfo
        /*0018*/ 	.word	0x00000002
        /*0030*/ 	.string	""
        /*0030*/ 	.string	"ptxas"
        /*0030*/ 	.string	"Cuda compilation tools, release 13.0, V13.0.88"
        /*0030*/ 	.string	"Build cuda_13.0.r13.0/compiler.36424714_0"
        /*0030*/ 	.string	"-arch sm_100 -m 64 "



//--------------------- .note.nv.cuinfo           --------------------------
	.section	.note.nv.cuinfo,"",@"SHT_NOTE"
	.sectionflags	@"SHF_NOTE_NV_CUINFO"
        /*0018*/ 	.short	0x0002
        /*001a*/ 	.short	0x0064
        /*001c*/ 	.short	0x0082
	.zero		2


//--------------------- .nv.info                  --------------------------
	.section	.nv.info,"",@"SHT_CUDA_INFO"
	.align	4


	//----- nvinfo : EIATTR_REGCOUNT
	.align		4
        /*0000*/ 	.byte	0x04, 0x2f
        /*0002*/ 	.short	(.L_2 - .L_1)
	.align		4
.L_1:
        /*0004*/ 	.word	index@(_Z16helloWorldKernelv)
        /*0008*/ 	.word	0x00000018


	//----- nvinfo : EIATTR_FRAME_SIZE
	.align		4
.L_2:
        /*000c*/ 	.byte	0x04, 0x11
        /*000e*/ 	.short	(.L_4 - .L_3)
	.align		4
.L_3:
        /*0010*/ 	.word	index@(_Z16helloWorldKernelv)
        /*0014*/ 	.word	0x00000008


	//----- nvinfo : EIATTR_MIN_STACK_SIZE
	.align		4
.L_4:
        /*0018*/ 	.byte	0x04, 0x12
        /*001a*/ 	.short	(.L_6 - .L_5)
	.align		4
.L_5:
        /*001c*/ 	.word	index@(_Z16helloWorldKernelv)
        /*0020*/ 	.word	0x00000008
.L_6:


//--------------------- .nv.compat                --------------------------
	.section	.nv.compat,"",@"SHT_CUDA_COMPAT_INFO"
	.align	4
        /*0000*/ 	.byte	0x02, 0x09, 0x00, 0x00, 0x02, 0x02, 0x01, 0x00, 0x02, 0x05, 0x05, 0x00, 0x03, 0x07, 0x01, 0x01
        /*0010*/ 	.byte	0x02, 0x03, 0x00, 0x00, 0x02, 0x06, 0x01, 0x00, 0x04, 0x0b, 0x08, 0x00, 0x09, 0x00, 0x00, 0x00
        /*0020*/ 	.byte	0x00, 0x00, 0x00, 0x00


//--------------------- .nv.info._Z16helloWorldKernelv --------------------------
	.section	.nv.info._Z16helloWorldKernelv,"",@"SHT_CUDA_INFO"
	.sectionflags	@""
	.align	4


	//----- nvinfo : EIATTR_CUDA_API_VERSION
	.align		4
        /*0000*/ 	.byte	0x04, 0x37
        /*0002*/ 	.short	(.L_8 - .L_7)
.L_7:
        /*0004*/ 	.word	0x00000082


	//----- nvinfo : EIATTR_SPARSE_MMA_MASK
	.align		4
.L_8:
        /*0008*/ 	.byte	0x03, 0x50
        /*000a*/ 	.short	0x0000


	//----- nvinfo : EIATTR_MAXREG_COUNT
	.align		4
        /*000c*/ 	.byte	0x03, 0x1b
        /*000e*/ 	.short	0x00ff


	//----- nvinfo : EIATTR_EXTERNS
	.align		4
        /*0010*/ 	.byte	0x04, 0x0f
        /*0012*/ 	.short	(.L_10 - .L_9)


	//   ....[0]....
	.align		4
.L_9:
        /*0014*/ 	.word	index@(vprintf)


	//----- nvinfo : EIATTR_MERCURY_ISA_VERSION
	.align		4
.L_10:
        /*0018*/ 	.byte	0x03, 0x5f
        /*001a*/ 	.short	0x0101


	//----- nvinfo : EIATTR_VRC_CTA_INIT_COUNT
	.align		4
        /*001c*/ 	.byte	0x02, 0x4a
	.zero		1
	.zero		1


	//----- nvinfo : EIATTR_SYSCALL_OFFSETS
	.align		4
        /*0020*/ 	.byte	0x04, 0x46
        /*0022*/ 	.short	(.L_12 - .L_11)


	//   ....[0]....
.L_11:
        /*0024*/ 	.word	0x000000e0


	//----- nvinfo : EIATTR_EXIT_INSTR_OFFSETS
	.align		4
.L_12:
        /*0028*/ 	.byte	0x04, 0x1c
        /*002a*/ 	.short	(.L_14 - .L_13)


	//   ....[0]....
.L_13:
        /*002c*/ 	.word	0x000000f0


	//----- nvinfo : EIATTR_SW_WAR
	.align		4
.L_14:
        /*0030*/ 	.byte	0x04, 0x36
        /*0032*/ 	.short	(.L_16 - .L_15)
.L_15:
        /*0034*/ 	.word	0x00000008
.L_16:


//--------------------- .nv.callgraph             --------------------------
	.section	.nv.callgraph,"",@"SHT_CUDA_CALLGRAPH"
	.align	4
	.sectionentsize	8
	.align		4
        /*0000*/ 	.word	0x00000000
	.align		4
        /*0004*/ 	.word	0xffffffff
	.align		4
        /*0008*/ 	.word	index@(_Z16helloWorldKernelv)
	.align		4
        /*000c*/ 	.word	index@(vprintf)
	.align		4
        /*0010*/ 	.word	0x00000000
	.align		4
        /*0014*/ 	.word	0xfffffffe
	.align		4
        /*0018*/ 	.word	0x00000000
	.align		4
        /*001c*/ 	.word	0xfffffffd
	.align		4
        /*0020*/ 	.word	0x00000000
	.align		4
        /*0024*/ 	.word	0xfffffffc


//--------------------- .nv.constant4             --------------------------
	.section	.nv.constant4,"a",@progbits
	.align	8
	.align		8
.nv.constant4:
        /*0000*/ 	.dword	vprintf
	.align		8
        /*0008*/ 	.dword	$str


//--------------------- .text._Z16helloWorldKernelv --------------------------
	.section	.text._Z16helloWorldKernelv,"ax",@progbits
	.align	128
        .global         _Z16helloWorldKernelv
        .type           _Z16helloWorldKernelv,@function
        .size           _Z16helloWorldKernelv,(.L_x_2 - _Z16helloWorldKernelv)
        .other          _Z16helloWorldKernelv,@"STO_CUDA_ENTRY STV_DEFAULT"
_Z16helloWorldKernelv:
.text._Z16helloWorldKernelv:
[----:B------:R-:W0:Y:S01]  /*0000*/  LDC R1, c[0x0][0x37c] ;  /* 0x0000df00ff017b82 */ /* 0x000e220000000800 */
[----:B------:R-:W1:Y:S01]  /*0010*/  S2R R8, SR_TID.X ;  /* 0x0000000000087919 */ /* 0x000e620000002100 */
[----:B0-----:R-:W-:Y:S01]  /*0020*/  VIADD R1, R1, 0xfffffff8 ;  /* 0xfffffff801017836 */ /* 0x001fe20000000000 */
[----:B------:R-:W-:Y:S01]  /*0030*/  MOV R0, 0x0 ;  /* 0x0000000000007802 */ /* 0x000fe20000000f00 */
[----:B------:R-:W0:Y:S04]  /*0040*/  LDCU UR4, c[0x0][0x2f8] ;  /* 0x00005f00ff0477ac */ /* 0x000e280008000800 */
[----:B------:R2:W3:Y:S01]  /*0050*/  LDC.64 R2, c[0x4][R0] ;  /* 0x0100000000027b82 */ /* 0x0004e20000000a00 */
[----:B------:R-:W4:Y:S01]  /*0060*/  LDCU.64 UR6, c[0x4][0x8] ;  /* 0x01000100ff0677ac */ /* 0x000f220008000a00 */
[----:B------:R-:W5:Y:S01]  /*0070*/  LDCU UR5, c[0x0][0x2fc] ;  /* 0x00005f80ff0577ac */ /* 0x000f620008000800 */
[----:B0-----:R-:W-:Y:S01]  /*0080*/  IADD3 R6, P0, PT, R1, UR4, RZ ;  /* 0x0000000401067c10 */ /* 0x001fe2000ff1e0ff */
[----:B----4-:R-:W-:Y:S01]  /*0090*/  IMAD.U32 R4, RZ, RZ, UR6 ;  /* 0x00000006ff047e24 */ /* 0x010fe2000f8e00ff */
[----:B------:R-:W-:-:S03]  /*00a0*/  MOV R5, UR7 ;  /* 0x0000000700057c02 */ /* 0x000fc60008000f00 */
[----:B-----5:R-:W-:Y:S01]  /*00b0*/  IMAD.X R7, RZ, RZ, UR5, P0 ;  /* 0x00000005ff077e24 */ /* 0x020fe200080e06ff */
[----:B-1----:R2:W-:Y:S07]  /*00c0*/  STL [R1], R8 ;  /* 0x0000000801007387 */ /* 0x0025ee0000100800 */
[----:B------:R-:W-:-:S07]  /*00d0*/  LEPC R20, `(.L_x_0) ;  /* 0x000000001014794e */ /* 0x000fce0000000000 */
[----:B--23--:R-:W-:Y:S05]  /*00e0*/  CALL.ABS.NOINC R2 ;  /* 0x0000000002007343 */ /* 0x00cfea0003c00000 */
.L_x_0:
[----:B------:R-:W-:Y:S05]  /*00f0*/  EXIT ;  /* 0x000000000000794d */ /* 0x000fea0003800000 */
.L_x_1:
[----:B------:R-:W-:-:S00]  /*0100*/  BRA `(.L_x_1) ;  /* 0xfffffffc00fc7947 */ /* 0x000fc0000383ffff */
[----:B------:R-:W-:-:S00]  /*0110*/  NOP ;  /* 0x0000000000007918 */ /* 0x000fc00000000000 */
        /* <DEDUP_REMOVED lines=14> */
.L_x_2:


//--------------------- .nv.global.init           --------------------------
	.section	.nv.global.init,"aw",@progbits
.nv.global.init:
	.type		$str,@object
	.size		$str,(.L_0 - $str)
$str:
        /*0000*/ 	.byte	0x48, 0x65, 0x6c, 0x6c, 0x6f, 0x20, 0x66, 0x72, 0x6f, 0x6d, 0x20, 0x47, 0x50, 0x55, 0x21, 0x20
        /*0010*/ 	.byte	0x54, 0x68, 0x72, 0x65, 0x61, 0x64, 0x20, 0x49, 0x44, 0x3a, 0x20, 0x25, 0x64, 0x0a, 0x00
.L_0:


//--------------------- .nv.shared.reserved.0     --------------------------
	.section	.nv.shared.reserved.0,"aw",@nobits
	.weak		__nv_reservedSMEM_offset_0_alias
	.size		__nv_reservedSMEM_offset_0_alias, 0, 64
	.other		__nv_reservedSMEM_offset_0_alias,@"STO_CUDA_RESERVED_SHARED STV_DEFAULT"
__nv_reservedSMEM_offset_0_alias:
	.zero		0
	.zero		64


//--------------------- .nv.constant0._Z16helloWorldKernelv --------------------------
	.section	.nv.constant0._Z16helloWorldKernelv,"a",@progbits
	.sectionflags	@""
	.align	4
.nv.constant0._Z16helloWorldKernelv:
	.zero		896


//--------------------- SYMBOLS --------------------------

	.type		.nv.reservedSmem.offset0,@object
	.size		.nv.reservedSmem.offset0,0x4
	.type		vprintf,@function
